	.headerflags	@"EF_CUDA_TEXMODE_UNIFIED EF_CUDA_64BIT_ADDRESS EF_CUDA_ACCELERATORS EF_CUDA_SM90 EF_CUDA_VIRTUAL_SM(EF_CUDA_SM90)"
	.elftype	@"ET_EXEC"


//--------------------- .nv.info                  --------------------------
	.section	.nv.info,"",@"SHT_CUDA_INFO"
	.align	4


	//----- nvinfo : EIATTR_REGCOUNT
	.align		4
        /*0000*/ 	.byte	0x04, 0x2f
        /*0002*/ 	.short	(.L_2 - .L_1)
	.align		4
.L_1:
        /*0004*/ 	.word	index@(triton_per_fused_add_mean_mul_rsqrt_sub_0)
        /*0008*/ 	.word	0x0000000e


	//----- nvinfo : EIATTR_MIN_STACK_SIZE
	.align		4
.L_2:
        /*000c*/ 	.byte	0x04, 0x12
        /*000e*/ 	.short	(.L_4 - .L_3)
	.align		4
.L_3:
        /*0010*/ 	.word	index@(triton_per_fused_add_mean_mul_rsqrt_sub_0)
        /*0014*/ 	.word	0x00000000


	//----- nvinfo : EIATTR_FRAME_SIZE
	.align		4
.L_4:
        /*0018*/ 	.byte	0x04, 0x11
        /*001a*/ 	.short	(.L_6 - .L_5)
	.align		4
.L_5:
        /*001c*/ 	.word	index@(triton_per_fused_add_mean_mul_rsqrt_sub_0)
        /*0020*/ 	.word	0x00000000


	//----- nvinfo : EIATTR_MIN_STACK_SIZE
	.align		4
.L_6:
        /*0024*/ 	.byte	0x04, 0x12
        /*0026*/ 	.short	(.L_8 - .L_7)
	.align		4
.L_7:
        /*0028*/ 	.word	index@(triton_per_fused_add_mean_mul_rsqrt_sub_0)
        /*002c*/ 	.word	0x00000000
.L_8:


//--------------------- .nv.info.triton_per_fused_add_mean_mul_rsqrt_sub_0 --------------------------
	.section	.nv.info.triton_per_fused_add_mean_mul_rsqrt_sub_0,"",@"SHT_CUDA_INFO"
	.sectionflags	@""
	.align	4


	//----- nvinfo : EIATTR_CUDA_API_VERSION
	.align		4
        /*0000*/ 	.byte	0x04, 0x37
        /*0002*/ 	.short	(.L_10 - .L_9)
.L_9:
        /*0004*/ 	.word	0x0000007c


	//----- nvinfo : EIATTR_KPARAM_INFO
	.align		4
.L_10:
        /*0008*/ 	.byte	0x04, 0x17
        /*000a*/ 	.short	(.L_12 - .L_11)
.L_11:
        /*000c*/ 	.word	0x00000000
        /*0010*/ 	.short	0x0003
        /*0012*/ 	.short	0x0014
        /*0014*/ 	.byte	0x00, 0xf0, 0x11, 0x00


	//----- nvinfo : EIATTR_KPARAM_INFO
	.align		4
.L_12:
        /*0018*/ 	.byte	0x04, 0x17
        /*001a*/ 	.short	(.L_14 - .L_13)
.L_13:
        /*001c*/ 	.word	0x00000000
        /*0020*/ 	.short	0x0002
        /*0022*/ 	.short	0x0010
        /*0024*/ 	.byte	0x00, 0xf0, 0x11, 0x00


	//----- nvinfo : EIATTR_KPARAM_INFO
	.align		4
.L_14:
        /*0028*/ 	.byte	0x04, 0x17
        /*002a*/ 	.short	(.L_16 - .L_15)
.L_15:
        /*002c*/ 	.word	0x00000000
        /*0030*/ 	.short	0x0001
        /*0032*/ 	.short	0x0008
        /*0034*/ 	.byte	0x00, 0xf4, 0x21, 0x00


	//----- nvinfo : EIATTR_KPARAM_INFO
	.align		4
.L_16:
        /*0038*/ 	.byte	0x04, 0x17
        /*003a*/ 	.short	(.L_18 - .L_17)
.L_17:
        /*003c*/ 	.word	0x00000000
        /*0040*/ 	.short	0x0000
        /*0042*/ 	.short	0x0000
        /*0044*/ 	.byte	0x00, 0xf4, 0x21, 0x00


	//----- nvinfo : EIATTR_SPARSE_MMA_MASK
	.align		4
.L_18:
        /*0048*/ 	.byte	0x03, 0x50
        /*004a*/ 	.short	0x0000


	//----- nvinfo : EIATTR_MAXREG_COUNT
	.align		4
        /*004c*/ 	.byte	0x03, 0x1b
        /*004e*/ 	.short	0x00ff


	//----- nvinfo : EIATTR_COOP_GROUP_MASK_REGIDS
	.align		4
        /*0050*/ 	.byte	0x04, 0x29
        /*0052*/ 	.short	(.L_20 - .L_19)


	//   ....[0]....
.L_19:
        /*0054*/ 	.word	0xffffffff


	//   ....[1]....
        /*0058*/ 	.word	0xffffffff


	//   ....[2]....
        /*005c*/ 	.word	0xffffffff


	//   ....[3]....
        /*0060*/ 	.word	0xffffffff


	//   ....[4]....
        /*0064*/ 	.word	0xffffffff


	//   ....[5]....
        /*0068*/ 	.word	0xffffffff


	//----- nvinfo : EIATTR_COOP_GROUP_INSTR_OFFSETS
	.align		4
.L_20:
        /*006c*/ 	.byte	0x04, 0x28
        /*006e*/ 	.short	(.L_22 - .L_21)


	//   ....[0]....
.L_21:
        /*0070*/ 	.word	0x00000150


	//   ....[1]....
        /*0074*/ 	.word	0x00000170


	//   ....[2]....
        /*0078*/ 	.word	0x00000190


	//   ....[3]....
        /*007c*/ 	.word	0x00000200


	//   ....[4]....
        /*0080*/ 	.word	0x00000220


	//   ....[5]....
        /*0084*/ 	.word	0x00000250


	//----- nvinfo : EIATTR_EXIT_INSTR_OFFSETS
	.align		4
.L_22:
        /*0088*/ 	.byte	0x04, 0x1c
        /*008a*/ 	.short	(.L_24 - .L_23)


	//   ....[0]....
.L_23:
        /*008c*/ 	.word	0x000002c0


	//   ....[1]....
        /*0090*/ 	.word	0x000002e0


	//----- nvinfo : EIATTR_REQNTID
	.align		4
.L_24:
        /*0094*/ 	.byte	0x04, 0x10
        /*0096*/ 	.short	(.L_26 - .L_25)
.L_25:
        /*0098*/ 	.word	0x00000040
        /*009c*/ 	.word	0x00000001
        /*00a0*/ 	.word	0x00000001


	//----- nvinfo : EIATTR_CBANK_PARAM_SIZE
	.align		4
.L_26:
        /*00a4*/ 	.byte	0x03, 0x19
        /*00a6*/ 	.short	0x0018


	//----- nvinfo : EIATTR_PARAM_CBANK
	.align		4
        /*00a8*/ 	.byte	0x04, 0x0a
        /*00aa*/ 	.short	(.L_28 - .L_27)
	.align		4
.L_27:
        /*00ac*/ 	.word	index@(.nv.constant0.triton_per_fused_add_mean_mul_rsqrt_sub_0)
        /*00b0*/ 	.short	0x0210
        /*00b2*/ 	.short	0x0018


	//----- nvinfo : EIATTR_SW_WAR
	.align		4
.L_28:
        /*00b4*/ 	.byte	0x04, 0x36
        /*00b6*/ 	.short	(.L_30 - .L_29)
.L_29:
        /*00b8*/ 	.word	0x00000008
.L_30:


//--------------------- .nv.callgraph             --------------------------
	.section	.nv.callgraph,"",@"SHT_CUDA_CALLGRAPH"
	.align	4
	.sectionentsize	8
	.align		4
        /*0000*/ 	.word	0x00000000
	.align		4
        /*0004*/ 	.word	0xffffffff
	.align		4
        /*0008*/ 	.word	0x00000000
	.align		4
        /*000c*/ 	.word	0xfffffffe
	.align		4
        /*0010*/ 	.word	0x00000000
	.align		4
        /*0014*/ 	.word	0xfffffffd
	.align		4
        /*0018*/ 	.word	0x00000000
	.align		4
        /*001c*/ 	.word	0xfffffffc


//--------------------- .nv.constant4             --------------------------
	.section	.nv.constant4,"a",@progbits
	.align	8
	.align		8
.nv.constant4:
        /*0000*/ 	.dword	_$_str


//--------------------- .text.triton_per_fused_add_mean_mul_rsqrt_sub_0 --------------------------
	.section	.text.triton_per_fused_add_mean_mul_rsqrt_sub_0,"ax",@progbits
	.align	128
        .global         triton_per_fused_add_mean_mul_rsqrt_sub_0
        .type           triton_per_fused_add_mean_mul_rsqrt_sub_0,@function
        .size           triton_per_fused_add_mean_mul_rsqrt_sub_0,(.L_x_1 - triton_per_fused_add_mean_mul_rsqrt_sub_0)
        .other          triton_per_fused_add_mean_mul_rsqrt_sub_0,@"STO_CUDA_ENTRY STV_DEFAULT"
triton_per_fused_add_mean_mul_rsqrt_sub_0:
.text.triton_per_fused_add_mean_mul_rsqrt_sub_0:
[----:B------:R-:W0:Y:S02]  /*0000*/  LDC R1, c[0x0][0x28] ;  /* 0x00000a00ff017b82 */ /* 0x000e240000000800 */
[----:B------:R-:W1:Y:S01]  /*0010*/  S2R R4, SR_TID.X ;  /* 0x0000000000047919 */ /* 0x000e620000002100 */
[----:B------:R-:W2:Y:S08]  /*0020*/  S2UR UR4, SR_CTAID.X ;  /* 0x00000000000479c3 */ /* 0x000eb00000002500 */
[----:B------:R-:W3:Y:S01]  /*0030*/  LDC.64 R2, c[0x0][0x210] ;  /* 0x00008400ff027b82 */ /* 0x000ee20000000a00 */
[----:B--2---:R-:W-:Y:S01]  /*0040*/  USHF.L.U32 UR4, UR4, 0x3, URZ ;  /* 0x0000000304047899 */ /* 0x004fe2000800063f */
[----:B-1----:R-:W-:-:S02]  /*0050*/  SHF.R.U32.HI R0, RZ, 0x3, R4 ;  /* 0x00000003ff007819 */ /* 0x002fc40000011604 */
[----:B------:R-:W-:Y:S02]  /*0060*/  SHF.L.U32 R4, R4, 0x1, RZ ;  /* 0x0000000104047819 */ /* 0x000fe400000006ff */
[----:B------:R-:W-:Y:S02]  /*0070*/  SGXT.U32 R0, R0, 0x3 ;  /* 0x000000030000781a */ /* 0x000fe40000000000 */
[----:B------:R-:W-:Y:S02]  /*0080*/  LOP3.LUT R5, R4, 0xe, RZ, 0xc0, !PT ;  /* 0x0000000e04057812 */ /* 0x000fe400078ec0ff */
[----:B------:R-:W-:Y:S01]  /*0090*/  LOP3.LUT R0, R0, UR4, RZ, 0xfc, !PT ;  /* 0x0000000400007c12 */ /* 0x000fe2000f8efcff */
[----:B------:R-:W-:-:S03]  /*00a0*/  ULDC.64 UR4, c[0x0][0x208] ;  /* 0x0000820000047ab9 */ /* 0x000fc60000000a00 */
[C---:B------:R-:W-:Y:S02]  /*00b0*/  ISETP.GE.AND P0, PT, R0.reuse, 0x10, PT ;  /* 0x000000100000780c */ /* 0x040fe40003f06270 */
[----:B------:R-:W-:Y:S02]  /*00c0*/  LEA R0, R0, R5, 0x4 ;  /* 0x0000000500007211 */ /* 0x000fe400078e20ff */
[----:B------:R-:W-:-:S03]  /*00d0*/  CS2R R4, SRZ ;  /* 0x0000000000047805 */ /* 0x000fc6000001ff00 */
[----:B---3--:R-:W-:-:S06]  /*00e0*/  IMAD.WIDE R2, R0, 0x4, R2 ;  /* 0x0000000400027825 */ /* 0x008fcc00078e0202 */
[----:B------:R-:W2:Y:S01]  /*00f0*/  @!P0 LDG.E.64 R4, desc[UR4][R2.64] ;  /* 0x0000000402048981 */ /* 0x000ea2000c1e1b00 */
[----:B------:R-:W-:Y:S01]  /*0100*/  HFMA2.MMA R11, -RZ, RZ, 1.375, 0 ;  /* 0x3d800000ff0b7435 */ /* 0x000fe200000001ff */
[----:B--2---:R-:W-:Y:S02]  /*0110*/  SEL R4, R4, RZ, !P0 ;  /* 0x000000ff04047207 */ /* 0x004fe40004000000 */
[----:B------:R-:W-:-:S05]  /*0120*/  SEL R5, R5, RZ, !P0 ;  /* 0x000000ff05057207 */ /* 0x000fca0004000000 */
[----:B------:R-:W-:-:S05]  /*0130*/  FADD R6, R4, R5 ;  /* 0x0000000504067221 */ /* 0x000fca0000000000 */
[----:B------:R-:W-:-:S05]  /*0140*/  FSEL R6, R6, RZ, !P0 ;  /* 0x000000ff06067208 */ /* 0x000fca0004000000 */
[----:B------:R-:W1:Y:S02]  /*0150*/  SHFL.BFLY PT, R7, R6, 0x4, 0x1f ;  /* 0x0c801f0006077f89 */ /* 0x000e6400000e0000 */
[----:B-1----:R-:W-:-:S05]  /*0160*/  FADD R7, R6, R7 ;  /* 0x0000000706077221 */ /* 0x002fca0000000000 */
[----:B------:R-:W1:Y:S02]  /*0170*/  SHFL.BFLY PT, R8, R7, 0x2, 0x1f ;  /* 0x0c401f0007087f89 */ /* 0x000e6400000e0000 */
[----:B-1----:R-:W-:-:S05]  /*0180*/  FADD R8, R7, R8 ;  /* 0x0000000807087221 */ /* 0x002fca0000000000 */
[----:B------:R-:W1:Y:S02]  /*0190*/  SHFL.BFLY PT, R9, R8, 0x1, 0x1f ;  /* 0x0c201f0008097f89 */ /* 0x000e6400000e0000 */
[----:B-1----:R-:W-:-:S04]  /*01a0*/  FADD R10, R8, R9 ;  /* 0x00000009080a7221 */ /* 0x002fc80000000000 */
[C---:B------:R-:W-:Y:S01]  /*01b0*/  FFMA R5, R10.reuse, -0.0625, R5 ;  /* 0xbd8000000a057823 */ /* 0x040fe20000000005 */
[----:B------:R-:W-:-:S03]  /*01c0*/  FFMA R4, R10, -0.0625, R4 ;  /* 0xbd8000000a047823 */ /* 0x000fc60000000004 */
[----:B------:R-:W-:-:S04]  /*01d0*/  FMUL R3, R5, R5 ;  /* 0x0000000505037220 */ /* 0x000fc80000400000 */
[----:B------:R-:W-:-:S05]  /*01e0*/  FFMA R3, R4, R4, R3 ;  /* 0x0000000404037223 */ /* 0x000fca0000000003 */
[----:B------:R-:W-:-:S05]  /*01f0*/  FSEL R9, R3, RZ, !P0 ;  /* 0x000000ff03097208 */ /* 0x000fca0004000000 */
[----:B------:R-:W1:Y:S02]  /*0200*/  SHFL.BFLY PT, R2, R9, 0x4, 0x1f ;  /* 0x0c801f0009027f89 */ /* 0x000e6400000e0000 */
[----:B-1----:R-:W-:-:S05]  /*0210*/  FADD R6, R9, R2 ;  /* 0x0000000209067221 */ /* 0x002fca0000000000 */
[----:B------:R-:W1:Y:S02]  /*0220*/  SHFL.BFLY PT, R3, R6, 0x2, 0x1f ;  /* 0x0c401f0006037f89 */ /* 0x000e6400000e0000 */
[----:B-1----:R-:W-:Y:S02]  /*0230*/  FADD R7, R6, R3 ;  /* 0x0000000306077221 */ /* 0x002fe40000000000 */
[----:B------:R-:W1:Y:S03]  /*0240*/  LDC.64 R2, c[0x0][0x218] ;  /* 0x00008600ff027b82 */ /* 0x000e660000000a00 */
[----:B------:R-:W2:Y:S01]  /*0250*/  SHFL.BFLY PT, R8, R7, 0x1, 0x1f ;  /* 0x0c201f0007087f89 */ /* 0x000ea200000e0000 */
[----:B-1----:R-:W-:-:S04]  /*0260*/  IMAD.WIDE R2, R0, 0x4, R2 ;  /* 0x0000000400027825 */ /* 0x002fc800078e0202 */
[----:B--2---:R-:W-:-:S04]  /*0270*/  FADD R8, R7, R8 ;  /* 0x0000000807087221 */ /* 0x004fc80000000000 */
[----:B------:R-:W-:-:S06]  /*0280*/  FFMA R8, R8, R11, 9.9999999392252902908e-09 ;  /* 0x322bcc7708087423 */ /* 0x000fcc000000000b */
[----:B------:R-:W1:Y:S02]  /*0290*/  MUFU.RSQ R8, R8 ;  /* 0x0000000800087308 */ /* 0x000e640000001400 */
[-C--:B-1----:R-:W-:Y:S01]  /*02a0*/  FMUL R4, R4, R8.reuse ;  /* 0x0000000804047220 */ /* 0x082fe20000400000 */
[----:B------:R-:W-:Y:S01]  /*02b0*/  FMUL R5, R5, R8 ;  /* 0x0000000805057220 */ /* 0x000fe20000400000 */
[----:B------:R-:W-:Y:S06]  /*02c0*/  @P0 EXIT ;  /* 0x000000000000094d */ /* 0x000fec0003800000 */
[----:B------:R-:W-:Y:S01]  /*02d0*/  STG.E.64 desc[UR4][R2.64], R4 ;  /* 0x0000000402007986 */ /* 0x000fe2000c101b04 */
[----:B------:R-:W-:Y:S05]  /*02e0*/  EXIT ;  /* 0x000000000000794d */ /* 0x000fea0003800000 */
.L_x_0:
[----:B------:R-:W-:-:S00]  /*02f0*/  BRA `(.L_x_0) ;  /* 0xfffffffc00fc7947 */ /* 0x000fc0000383ffff */
[----:B------:R-:W-:-:S00]  /*0300*/  NOP ;  /* 0x0000000000007918 */ /* 0x000fc00000000000 */
[----:B------:R-:W-:-:S00]  /*0310*/  NOP ;  /* 0x0000000000007918 */ /* 0x000fc00000000000 */
[----:B------:R-:W-:-:S00]  /*0320*/  NOP ;  /* 0x0000000000007918 */ /* 0x000fc00000000000 */
[----:B------:R-:W-:-:S00]  /*0330*/  NOP ;  /* 0x0000000000007918 */ /* 0x000fc00000000000 */
[----:B------:R-:W-:-:S00]  /*0340*/  NOP ;  /* 0x0000000000007918 */ /* 0x000fc00000000000 */
[----:B------:R-:W-:-:S00]  /*0350*/  NOP ;  /* 0x0000000000007918 */ /* 0x000fc00000000000 */
[----:B------:R-:W-:-:S00]  /*0360*/  NOP ;  /* 0x0000000000007918 */ /* 0x000fc00000000000 */
[----:B------:R-:W-:-:S00]  /*0370*/  NOP ;  /* 0x0000000000007918 */ /* 0x000fc00000000000 */
.L_x_1:


//--------------------- .nv.global.init           --------------------------
	.section	.nv.global.init,"aw",@progbits
.nv.global.init:
	.type		_$_str,@object
	.size		_$_str,(.L_0 - _$_str)
_$_str:
        /*0000*/ 	.byte	0x5f, 0x5f, 0x43, 0x55, 0x44, 0x41, 0x5f, 0x46, 0x54, 0x5a, 0x00
.L_0:


//--------------------- .nv.constant0.triton_per_fused_add_mean_mul_rsqrt_sub_0 --------------------------
	.section	.nv.constant0.triton_per_fused_add_mean_mul_rsqrt_sub_0,"a",@progbits
	.sectionflags	@""
	.align	4
.nv.constant0.triton_per_fused_add_mean_mul_rsqrt_sub_0:
	.zero		552
